	.headerflags	@"EF_CUDA_TEXMODE_UNIFIED EF_CUDA_64BIT_ADDRESS EF_CUDA_ACCELERATORS EF_CUDA_SM90 EF_CUDA_VIRTUAL_SM(EF_CUDA_SM90)"
	.elftype	@"ET_EXEC"


//--------------------- .nv.info                  --------------------------
	.section	.nv.info,"",@"SHT_CUDA_INFO"
	.align	4


	//----- nvinfo : EIATTR_REGCOUNT
	.align		4
        /*0000*/ 	.byte	0x04, 0x2f
        /*0002*/ 	.short	(.L_1 - .L_0)
	.align		4
.L_0:
        /*0004*/ 	.word	index@(triton_poi_fused_convolution_9)
        /*0008*/ 	.word	0x0000000c


	//----- nvinfo : EIATTR_MIN_STACK_SIZE
	.align		4
.L_1:
        /*000c*/ 	.byte	0x04, 0x12
        /*000e*/ 	.short	(.L_3 - .L_2)
	.align		4
.L_2:
        /*0010*/ 	.word	index@(triton_poi_fused_convolution_9)
        /*0014*/ 	.word	0x00000000


	//----- nvinfo : EIATTR_FRAME_SIZE
	.align		4
.L_3:
        /*0018*/ 	.byte	0x04, 0x11
        /*001a*/ 	.short	(.L_5 - .L_4)
	.align		4
.L_4:
        /*001c*/ 	.word	index@(triton_poi_fused_convolution_9)
        /*0020*/ 	.word	0x00000000


	//----- nvinfo : EIATTR_MIN_STACK_SIZE
	.align		4
.L_5:
        /*0024*/ 	.byte	0x04, 0x12
        /*0026*/ 	.short	(.L_7 - .L_6)
	.align		4
.L_6:
        /*0028*/ 	.word	index@(triton_poi_fused_convolution_9)
        /*002c*/ 	.word	0x00000000
.L_7:


//--------------------- .nv.info.triton_poi_fused_convolution_9 --------------------------
	.section	.nv.info.triton_poi_fused_convolution_9,"",@"SHT_CUDA_INFO"
	.sectionflags	@""
	.align	4


	//----- nvinfo : EIATTR_CUDA_API_VERSION
	.align		4
        /*0000*/ 	.byte	0x04, 0x37
        /*0002*/ 	.short	(.L_9 - .L_8)
.L_8:
        /*0004*/ 	.word	0x0000007c


	//----- nvinfo : EIATTR_KPARAM_INFO
	.align		4
.L_9:
        /*0008*/ 	.byte	0x04, 0x17
        /*000a*/ 	.short	(.L_11 - .L_10)
.L_10:
        /*000c*/ 	.word	0x00000000
        /*0010*/ 	.short	0x0002
        /*0012*/ 	.short	0x0010
        /*0014*/ 	.byte	0x00, 0xf0, 0x11, 0x00


	//----- nvinfo : EIATTR_KPARAM_INFO
	.align		4
.L_11:
        /*0018*/ 	.byte	0x04, 0x17
        /*001a*/ 	.short	(.L_13 - .L_12)
.L_12:
        /*001c*/ 	.word	0x00000000
        /*0020*/ 	.short	0x0001
        /*0022*/ 	.short	0x0008
        /*0024*/ 	.byte	0x00, 0xf4, 0x21, 0x00


	//----- nvinfo : EIATTR_KPARAM_INFO
	.align		4
.L_13:
        /*0028*/ 	.byte	0x04, 0x17
        /*002a*/ 	.short	(.L_15 - .L_14)
.L_14:
        /*002c*/ 	.word	0x00000000
        /*0030*/ 	.short	0x0000
        /*0032*/ 	.short	0x0000
        /*0034*/ 	.byte	0x00, 0xf4, 0x21, 0x00


	//----- nvinfo : EIATTR_SPARSE_MMA_MASK
	.align		4
.L_15:
        /*0038*/ 	.byte	0x03, 0x50
        /*003a*/ 	.short	0x0000


	//----- nvinfo : EIATTR_MAXREG_COUNT
	.align		4
        /*003c*/ 	.byte	0x03, 0x1b
        /*003e*/ 	.short	0x00ff


	//----- nvinfo : EIATTR_EXIT_INSTR_OFFSETS
	.align		4
        /*0040*/ 	.byte	0x04, 0x1c
        /*0042*/ 	.short	(.L_17 - .L_16)


	//   ....[0]....
.L_16:
        /*0044*/ 	.word	0x000001e0


	//----- nvinfo : EIATTR_REQNTID
	.align		4
.L_17:
        /*0048*/ 	.byte	0x04, 0x10
        /*004a*/ 	.short	(.L_19 - .L_18)
.L_18:
        /*004c*/ 	.word	0x00000100
        /*0050*/ 	.word	0x00000001
        /*0054*/ 	.word	0x00000001


	//----- nvinfo : EIATTR_CBANK_PARAM_SIZE
	.align		4
.L_19:
        /*0058*/ 	.byte	0x03, 0x19
        /*005a*/ 	.short	0x0014


	//----- nvinfo : EIATTR_PARAM_CBANK
	.align		4
        /*005c*/ 	.byte	0x04, 0x0a
        /*005e*/ 	.short	(.L_21 - .L_20)
	.align		4
.L_20:
        /*0060*/ 	.word	index@(.nv.constant0.triton_poi_fused_convolution_9)
        /*0064*/ 	.short	0x0210
        /*0066*/ 	.short	0x0014


	//----- nvinfo : EIATTR_SW_WAR
	.align		4
.L_21:
        /*0068*/ 	.byte	0x04, 0x36
        /*006a*/ 	.short	(.L_23 - .L_22)
.L_22:
        /*006c*/ 	.word	0x00000008
.L_23:


//--------------------- .nv.callgraph             --------------------------
	.section	.nv.callgraph,"",@"SHT_CUDA_CALLGRAPH"
	.align	4
	.sectionentsize	8
	.align		4
        /*0000*/ 	.word	0x00000000
	.align		4
        /*0004*/ 	.word	0xffffffff
	.align		4
        /*0008*/ 	.word	0x00000000
	.align		4
        /*000c*/ 	.word	0xfffffffe
	.align		4
        /*0010*/ 	.word	0x00000000
	.align		4
        /*0014*/ 	.word	0xfffffffd
	.align		4
        /*0018*/ 	.word	0x00000000
	.align		4
        /*001c*/ 	.word	0xfffffffc


//--------------------- .text.triton_poi_fused_convolution_9 --------------------------
	.section	.text.triton_poi_fused_convolution_9,"ax",@progbits
	.align	128
        .global         triton_poi_fused_convolution_9
        .type           triton_poi_fused_convolution_9,@function
        .size           triton_poi_fused_convolution_9,(.L_x_1 - triton_poi_fused_convolution_9)
        .other          triton_poi_fused_convolution_9,@"STO_CUDA_ENTRY STV_DEFAULT"
triton_poi_fused_convolution_9:
.text.triton_poi_fused_convolution_9:
[----:B------:R-:W-:Y:S01]  /*0000*/  LDC R1, c[0x0][0x28] ;  /* 0x00000a00ff017b82 */ /* 0x000fe20000000800 */
[----:B------:R-:W1:Y:S07]  /*0010*/  S2R R0, SR_TID.X ;  /* 0x0000000000007919 */ /* 0x000e6e0000002100 */
[----:B------:R-:W2:Y:S01]  /*0020*/  LDC.64 R4, c[0x0][0x218] ;  /* 0x00008600ff047b82 */ /* 0x000ea20000000a00 */
[----:B------:R-:W-:Y:S01]  /*0030*/  ULDC.64 UR4, c[0x0][0x208] ;  /* 0x0000820000047ab9 */ /* 0x000fe20000000a00 */
[----:B------:R-:W3:Y:S01]  /*0040*/  S2R R7, SR_CTAID.X ;  /* 0x0000000000077919 */ /* 0x000ee20000002500 */
[----:B-1----:R-:W-:Y:S01]  /*0050*/  IMAD.SHL.U32 R0, R0, 0x2, RZ ;  /* 0x0000000200007824 */ /* 0x002fe200078e00ff */
[----:B---3--:R-:W-:-:S04]  /*0060*/  SHF.R.S32.HI R2, RZ, 0x16, R7 ;  /* 0x00000016ff027819 */ /* 0x008fc80000011407 */
[----:B------:R-:W-:Y:S02]  /*0070*/  LOP3.LUT R0, R0, 0x1fe, RZ, 0xc0, !PT ;  /* 0x000001fe00007812 */ /* 0x000fe400078ec0ff */
[----:B------:R-:W-:-:S03]  /*0080*/  SGXT R2, R2, 0x1 ;  /* 0x000000010202781a */ /* 0x000fc60000000200 */
[----:B------:R-:W-:-:S05]  /*0090*/  IMAD R7, R7, 0x200, R0 ;  /* 0x0000020007077824 */ /* 0x000fca00078e0200 */
[----:B------:R-:W-:-:S04]  /*00a0*/  LEA.HI R2, R2, R7, RZ, 0x12 ;  /* 0x0000000702027211 */ /* 0x000fc800078f90ff */
[----:B------:R-:W-:-:S05]  /*00b0*/  SHF.R.S32.HI R0, RZ, 0x12, R2 ;  /* 0x00000012ff007819 */ /* 0x000fca0000011402 */
[----:B------:R-:W-:-:S05]  /*00c0*/  IMAD R2, R0, 0x5556, RZ ;  /* 0x0000555600027824 */ /* 0x000fca00078e02ff */
[----:B------:R-:W-:-:S04]  /*00d0*/  SHF.R.S32.HI R2, RZ, 0x10, R2 ;  /* 0x00000010ff027819 */ /* 0x000fc80000011402 */
[----:B------:R-:W-:-:S04]  /*00e0*/  LOP3.LUT R3, R2, 0xffff, RZ, 0xc0, !PT ;  /* 0x0000ffff02037812 */ /* 0x000fc800078ec0ff */
[----:B------:R-:W-:-:S04]  /*00f0*/  LEA.HI R2, R3, R2, RZ, 0x11 ;  /* 0x0000000203027211 */ /* 0x000fc800078f88ff */
[----:B------:R-:W-:Y:S02]  /*0100*/  PRMT R6, R2, 0x9910, RZ ;  /* 0x0000991002067816 */ /* 0x000fe400000000ff */
[----:B------:R-:W1:Y:S03]  /*0110*/  LDC.64 R2, c[0x0][0x210] ;  /* 0x00008400ff027b82 */ /* 0x000e660000000a00 */
[----:B------:R-:W-:-:S04]  /*0120*/  IMAD R6, R6, 0x3, RZ ;  /* 0x0000000306067824 */ /* 0x000fc800078e02ff */
[----:B------:R-:W-:-:S05]  /*0130*/  IMAD.MOV R6, RZ, RZ, -R6 ;  /* 0x000000ffff067224 */ /* 0x000fca00078e0a06 */
[----:B------:R-:W-:-:S05]  /*0140*/  PRMT R9, R6, 0x7710, RZ ;  /* 0x0000771006097816 */ /* 0x000fca00000000ff */
[----:B------:R-:W-:-:S05]  /*0150*/  IMAD.IADD R0, R0, 0x1, R9 ;  /* 0x0000000100007824 */ /* 0x000fca00078e0209 */
[----:B------:R-:W-:Y:S01]  /*0160*/  PRMT R9, R0, 0x9910, RZ ;  /* 0x0000991000097816 */ /* 0x000fe200000000ff */
[----:B-1----:R-:W-:-:S04]  /*0170*/  IMAD.WIDE R2, R7, 0x4, R2 ;  /* 0x0000000407027825 */ /* 0x002fc800078e0202 */
[----:B--2---:R-:W-:Y:S01]  /*0180*/  IMAD.WIDE R4, R9, 0x4, R4 ;  /* 0x0000000409047825 */ /* 0x004fe200078e0204 */
[----:B------:R-:W2:Y:S05]  /*0190*/  LDG.E.64 R6, desc[UR4][R2.64] ;  /* 0x0000000402067981 */ /* 0x000eaa000c1e1b00 */
[----:B------:R-:W2:Y:S02]  /*01a0*/  LDG.E.EL R4, desc[UR4][R4.64] ;  /* 0x0000000404047981 */ /* 0x000ea4000c2e1900 */
[--C-:B--2---:R-:W-:Y:S01]  /*01b0*/  FADD R6, R6, R4.reuse ;  /* 0x0000000406067221 */ /* 0x104fe20000000000 */
[----:B------:R-:W-:-:S05]  /*01c0*/  FADD R7, R7, R4 ;  /* 0x0000000407077221 */ /* 0x000fca0000000000 */
[----:B------:R-:W-:Y:S01]  /*01d0*/  STG.E.64 desc[UR4][R2.64], R6 ;  /* 0x0000000602007986 */ /* 0x000fe2000c101b04 */
[----:B------:R-:W-:Y:S05]  /*01e0*/  EXIT ;  /* 0x000000000000794d */ /* 0x000fea0003800000 */
.L_x_0:
[----:B------:R-:W-:-:S00]  /*01f0*/  BRA `(.L_x_0) ;  /* 0xfffffffc00fc7947 */ /* 0x000fc0000383ffff */
[----:B------:R-:W-:-:S00]  /*0200*/  NOP ;  /* 0x0000000000007918 */ /* 0x000fc00000000000 */
[----:B------:R-:W-:-:S00]  /*0210*/  NOP ;  /* 0x0000000000007918 */ /* 0x000fc00000000000 */
[----:B------:R-:W-:-:S00]  /*0220*/  NOP ;  /* 0x0000000000007918 */ /* 0x000fc00000000000 */
[----:B------:R-:W-:-:S00]  /*0230*/  NOP ;  /* 0x0000000000007918 */ /* 0x000fc00000000000 */
[----:B------:R-:W-:-:S00]  /*0240*/  NOP ;  /* 0x0000000000007918 */ /* 0x000fc00000000000 */
[----:B------:R-:W-:-:S00]  /*0250*/  NOP ;  /* 0x0000000000007918 */ /* 0x000fc00000000000 */
[----:B------:R-:W-:-:S00]  /*0260*/  NOP ;  /* 0x0000000000007918 */ /* 0x000fc00000000000 */
[----:B------:R-:W-:-:S00]  /*0270*/  NOP ;  /* 0x0000000000007918 */ /* 0x000fc00000000000 */
.L_x_1:


//--------------------- .nv.constant0.triton_poi_fused_convolution_9 --------------------------
	.section	.nv.constant0.triton_poi_fused_convolution_9,"a",@progbits
	.sectionflags	@""
	.align	4
.nv.constant0.triton_poi_fused_convolution_9:
	.zero		548
